//
// Generated by NVIDIA NVVM Compiler
//
// Compiler Build ID: CL-36424714
// Cuda compilation tools, release 13.0, V13.0.88
// Based on NVVM 20.0.0
//

.version 9.0
.target sm_100
.address_size 64

	// .globl	_Z3addPiS_S_
.extern .func  (.param .b32 func_retval0) vprintf
(
	.param .b64 vprintf_param_0,
	.param .b64 vprintf_param_1
)
;
.global .align 1 .b8 $str[14] = {116, 101, 115, 116, 120, 120, 120, 120, 120, 32, 37, 100, 10};
.global .align 1 .b8 $str$1[5] = {116, 101, 115, 116};

.visible .entry _Z3addPiS_S_(
	.param .u64 .ptr .align 1 _Z3addPiS_S__param_0,
	.param .u64 .ptr .align 1 _Z3addPiS_S__param_1,
	.param .u64 .ptr .align 1 _Z3addPiS_S__param_2
)
{
	.local .align 8 .b8 	__local_depot0[8];
	.reg .b64 	%SP;
	.reg .b64 	%SPL;
	.reg .b32 	%r<10>;
	.reg .b64 	%rd<17>;

	mov.u64 	%SPL, __local_depot0;
	cvta.local.u64 	%SP, %SPL;
	ld.param.u64 	%rd1, [_Z3addPiS_S__param_0];
	ld.param.u64 	%rd2, [_Z3addPiS_S__param_1];
	ld.param.u64 	%rd3, [_Z3addPiS_S__param_2];
	cvta.to.global.u64 	%rd4, %rd2;
	cvta.to.global.u64 	%rd5, %rd1;
	cvta.to.global.u64 	%rd6, %rd3;
	add.u64 	%rd7, %SP, 0;
	add.u64 	%rd8, %SPL, 0;
	mov.u32 	%r1, %ctaid.x;
	mul.wide.u32 	%rd9, %r1, 4;
	add.s64 	%rd10, %rd6, %rd9;
	ld.global.u32 	%r2, [%rd10];
	st.local.u32 	[%rd8], %r2;
	mov.u64 	%rd11, $str;
	cvta.global.u64 	%rd12, %rd11;
	{ // callseq 0, 0
	.param .b64 param0;
	st.param.b64 	[param0], %rd12;
	.param .b64 param1;
	st.param.b64 	[param1], %rd7;
	.param .b32 retval0;
	call.uni (retval0), 
	vprintf, 
	(
	param0, 
	param1
	);
	ld.param.b32 	%r3, [retval0];
	} // callseq 0
	add.s64 	%rd13, %rd5, %rd9;
	ld.global.u32 	%r5, [%rd13];
	add.s64 	%rd14, %rd4, %rd9;
	ld.global.u32 	%r6, [%rd14];
	add.s32 	%r7, %r6, %r5;
	st.global.u32 	[%rd10], %r7;
	mov.u64 	%rd15, $str$1;
	cvta.global.u64 	%rd16, %rd15;
	{ // callseq 1, 0
	.param .b64 param0;
	st.param.b64 	[param0], %rd16;
	.param .b64 param1;
	st.param.b64 	[param1], 0;
	.param .b32 retval0;
	call.uni (retval0), 
	vprintf, 
	(
	param0, 
	param1
	);
	ld.param.b32 	%r8, [retval0];
	} // callseq 1
	ret;

}


// ===== COMPILED SASS (sm_100) =====

	.target	sm_100

	.elftype	@"ET_EXEC"


//--------------------- .note.nv.tkinfo           --------------------------
	.section	.note.nv.tkinfo,"",@"SHT_NOTE"
	.sectionflags	@"SHF_NOTE_NV_TKINFO"
	.tkinfo
        /*0018*/ 	.word	0x00000002
        /*0030*/ 	.string	""
        /*0030*/ 	.string	"ptxas"
        /*0030*/ 	.string	"Cuda compilation tools, release 13.0, V13.0.88"
        /*0030*/ 	.string	"Build cuda_13.0.r13.0/compiler.36424714_0"
        /*0030*/ 	.string	"-arch sm_100 -m 64 "



//--------------------- .note.nv.cuinfo           --------------------------
	.section	.note.nv.cuinfo,"",@"SHT_NOTE"
	.sectionflags	@"SHF_NOTE_NV_CUINFO"
        /*0018*/ 	.short	0x0002
        /*001a*/ 	.short	0x0064
        /*001c*/ 	.short	0x0082
	.zero		2


//--------------------- .nv.info                  --------------------------
	.section	.nv.info,"",@"SHT_CUDA_INFO"
	.align	4


	//----- nvinfo : EIATTR_REGCOUNT
	.align		4
        /*0000*/ 	.byte	0x04, 0x2f
        /*0002*/ 	.short	(.L_3 - .L_2)
	.align		4
.L_2:
        /*0004*/ 	.word	index@(_Z3addPiS_S_)
        /*0008*/ 	.word	0x00000018


	//----- nvinfo : EIATTR_FRAME_SIZE
	.align		4
.L_3:
        /*000c*/ 	.byte	0x04, 0x11
        /*000e*/ 	.short	(.L_5 - .L_4)
	.align		4
.L_4:
        /*0010*/ 	.word	index@(_Z3addPiS_S_)
        /*0014*/ 	.word	0x00000008


	//----- nvinfo : EIATTR_MIN_STACK_SIZE
	.align		4
.L_5:
        /*0018*/ 	.byte	0x04, 0x12
        /*001a*/ 	.short	(.L_7 - .L_6)
	.align		4
.L_6:
        /*001c*/ 	.word	index@(_Z3addPiS_S_)
        /*0020*/ 	.word	0x00000008
.L_7:


//--------------------- .nv.compat                --------------------------
	.section	.nv.compat,"",@"SHT_CUDA_COMPAT_INFO"
	.align	4
        /*0000*/ 	.byte	0x02, 0x09, 0x00, 0x00, 0x02, 0x02, 0x01, 0x00, 0x02, 0x05, 0x05, 0x00, 0x03, 0x07, 0x01, 0x01
        /*0010*/ 	.byte	0x02, 0x03, 0x00, 0x00, 0x02, 0x06, 0x01, 0x00, 0x04, 0x0b, 0x08, 0x00, 0x09, 0x00, 0x00, 0x00
        /*0020*/ 	.byte	0x00, 0x00, 0x00, 0x00


//--------------------- .nv.info._Z3addPiS_S_     --------------------------
	.section	.nv.info._Z3addPiS_S_,"",@"SHT_CUDA_INFO"
	.sectionflags	@""
	.align	4


	//----- nvinfo : EIATTR_CUDA_API_VERSION
	.align		4
        /*0000*/ 	.byte	0x04, 0x37
        /*0002*/ 	.short	(.L_9 - .L_8)
.L_8:
        /*0004*/ 	.word	0x00000082


	//----- nvinfo : EIATTR_KPARAM_INFO
	.align		4
.L_9:
        /*0008*/ 	.byte	0x04, 0x17
        /*000a*/ 	.short	(.L_11 - .L_10)
.L_10:
        /*000c*/ 	.word	0x00000000
        /*0010*/ 	.short	0x0002
        /*0012*/ 	.short	0x0010
        /*0014*/ 	.byte	0x00, 0xf5, 0x21, 0x00


	//----- nvinfo : EIATTR_KPARAM_INFO
	.align		4
.L_11:
        /*0018*/ 	.byte	0x04, 0x17
        /*001a*/ 	.short	(.L_13 - .L_12)
.L_12:
        /*001c*/ 	.word	0x00000000
        /*0020*/ 	.short	0x0001
        /*0022*/ 	.short	0x0008
        /*0024*/ 	.byte	0x00, 0xf5, 0x21, 0x00


	//----- nvinfo : EIATTR_KPARAM_INFO
	.align		4
.L_13:
        /*0028*/ 	.byte	0x04, 0x17
        /*002a*/ 	.short	(.L_15 - .L_14)
.L_14:
        /*002c*/ 	.word	0x00000000
        /*0030*/ 	.short	0x0000
        /*0032*/ 	.short	0x0000
        /*0034*/ 	.byte	0x00, 0xf5, 0x21, 0x00


	//----- nvinfo : EIATTR_SPARSE_MMA_MASK
	.align		4
.L_15:
        /*0038*/ 	.byte	0x03, 0x50
        /*003a*/ 	.short	0x0000


	//----- nvinfo : EIATTR_MAXREG_COUNT
	.align		4
        /*003c*/ 	.byte	0x03, 0x1b
        /*003e*/ 	.short	0x00ff


	//----- nvinfo : EIATTR_EXTERNS
	.align		4
        /*0040*/ 	.byte	0x04, 0x0f
        /*0042*/ 	.short	(.L_17 - .L_16)


	//   ....[0]....
	.align		4
.L_16:
        /*0044*/ 	.word	index@(vprintf)


	//----- nvinfo : EIATTR_MERCURY_ISA_VERSION
	.align		4
.L_17:
        /*0048*/ 	.byte	0x03, 0x5f
        /*004a*/ 	.short	0x0101


	//----- nvinfo : EIATTR_VRC_CTA_INIT_COUNT
	.align		4
        /*004c*/ 	.byte	0x02, 0x4a
	.zero		1
	.zero		1


	//----- nvinfo : EIATTR_SYSCALL_OFFSETS
	.align		4
        /*0050*/ 	.byte	0x04, 0x46
        /*0052*/ 	.short	(.L_19 - .L_18)


	//   ....[0]....
.L_18:
        /*0054*/ 	.word	0x00000120


	//   ....[1]....
        /*0058*/ 	.word	0x00000210


	//----- nvinfo : EIATTR_EXIT_INSTR_OFFSETS
	.align		4
.L_19:
        /*005c*/ 	.byte	0x04, 0x1c
        /*005e*/ 	.short	(.L_21 - .L_20)


	//   ....[0]....
.L_20:
        /*0060*/ 	.word	0x00000220


	//----- nvinfo : EIATTR_CBANK_PARAM_SIZE
	.align		4
.L_21:
        /*0064*/ 	.byte	0x03, 0x19
        /*0066*/ 	.short	0x0018


	//----- nvinfo : EIATTR_PARAM_CBANK
	.align		4
        /*0068*/ 	.byte	0x04, 0x0a
        /*006a*/ 	.short	(.L_23 - .L_22)
	.align		4
.L_22:
        /*006c*/ 	.word	index@(.nv.constant0._Z3addPiS_S_)
        /*0070*/ 	.short	0x0380
        /*0072*/ 	.short	0x0018


	//----- nvinfo : EIATTR_SW_WAR
	.align		4
.L_23:
        /*0074*/ 	.byte	0x04, 0x36
        /*0076*/ 	.short	(.L_25 - .L_24)
.L_24:
        /*0078*/ 	.word	0x00000008
.L_25:


//--------------------- .nv.callgraph             --------------------------
	.section	.nv.callgraph,"",@"SHT_CUDA_CALLGRAPH"
	.align	4
	.sectionentsize	8
	.align		4
        /*0000*/ 	.word	0x00000000
	.align		4
        /*0004*/ 	.word	0xffffffff
	.align		4
        /*0008*/ 	.word	index@(_Z3addPiS_S_)
	.align		4
        /*000c*/ 	.word	index@(vprintf)
	.align		4
        /*0010*/ 	.word	0x00000000
	.align		4
        /*0014*/ 	.word	0xfffffffe
	.align		4
        /*0018*/ 	.word	0x00000000
	.align		4
        /*001c*/ 	.word	0xfffffffd
	.align		4
        /*0020*/ 	.word	0x00000000
	.align		4
        /*0024*/ 	.word	0xfffffffc


//--------------------- .nv.constant4             --------------------------
	.section	.nv.constant4,"a",@progbits
	.align	8
	.align		8
.nv.constant4:
        /*0000*/ 	.dword	vprintf
	.align		8
        /*0008*/ 	.dword	$str
	.align		8
        /*0010*/ 	.dword	$str$1


//--------------------- .text._Z3addPiS_S_        --------------------------
	.section	.text._Z3addPiS_S_,"ax",@progbits
	.align	128
        .global         _Z3addPiS_S_
        .type           _Z3addPiS_S_,@function
        .size           _Z3addPiS_S_,(.L_x_3 - _Z3addPiS_S_)
        .other          _Z3addPiS_S_,@"STO_CUDA_ENTRY STV_DEFAULT"
_Z3addPiS_S_:
.text._Z3addPiS_S_:
[----:B------:R-:W0:Y:S01]  /*0000*/  LDC R1, c[0x0][0x37c] ;  /* 0x0000df00ff017b82 */ /* 0x000e220000000800 */
[----:B------:R-:W1:Y:S07]  /*0010*/  S2R R18, SR_CTAID.X ;  /* 0x0000000000127919 */ /* 0x000e6e0000002500 */
[----:B------:R-:W1:Y:S01]  /*0020*/  LDC.64 R16, c[0x0][0x390] ;  /* 0x0000e400ff107b82 */ /* 0x000e620000000a00 */
[----:B------:R-:W2:Y:S01]  /*0030*/  LDCU.64 UR36, c[0x0][0x358] ;  /* 0x00006b00ff2477ac */ /* 0x000ea20008000a00 */
[----:B0-----:R-:W-:Y:S01]  /*0040*/  VIADD R1, R1, 0xfffffff8 ;  /* 0xfffffff801017836 */ /* 0x001fe20000000000 */
[----:B------:R-:W0:Y:S01]  /*0050*/  LDCU UR4, c[0x0][0x2f8] ;  /* 0x00005f00ff0477ac */ /* 0x000e220008000800 */
[----:B------:R-:W3:Y:S01]  /*0060*/  LDCU.64 UR6, c[0x4][0x8] ;  /* 0x01000100ff0677ac */ /* 0x000ee20008000a00 */
[----:B-1----:R-:W-:-:S05]  /*0070*/  IMAD.WIDE.U32 R16, R18, 0x4, R16 ;  /* 0x0000000412107825 */ /* 0x002fca00078e0010 */
[----:B--2---:R-:W2:Y:S01]  /*0080*/  LDG.E R0, desc[UR36][R16.64] ;  /* 0x0000002410007981 */ /* 0x004ea2000c1e1900 */
[----:B------:R-:W-:Y:S01]  /*0090*/  MOV R2, 0x0 ;  /* 0x0000000000027802 */ /* 0x000fe20000000f00 */
[----:B------:R-:W1:Y:S01]  /*00a0*/  LDCU UR5, c[0x0][0x2fc] ;  /* 0x00005f80ff0577ac */ /* 0x000e620008000800 */
[----:B0-----:R-:W-:Y:S01]  /*00b0*/  IADD3 R6, P0, PT, R1, UR4, RZ ;  /* 0x0000000401067c10 */ /* 0x001fe2000ff1e0ff */
[----:B---3--:R-:W-:Y:S01]  /*00c0*/  IMAD.U32 R5, RZ, RZ, UR7 ;  /* 0x00000007ff057e24 */ /* 0x008fe2000f8e00ff */
[----:B------:R0:W3:Y:S01]  /*00d0*/  LDC.64 R8, c[0x4][R2] ;  /* 0x0100000002087b82 */ /* 0x0000e20000000a00 */
[----:B------:R-:W-:Y:S02]  /*00e0*/  MOV R4, UR6 ;  /* 0x0000000600047c02 */ /* 0x000fe40008000f00 */
[----:B-1----:R-:W-:Y:S01]  /*00f0*/  IADD3.X R7, PT, PT, RZ, UR5, RZ, P0, !PT ;  /* 0x00000005ff077c10 */ /* 0x002fe200087fe4ff */
[----:B--23--:R0:W-:Y:S07]  /*0100*/  STL [R1], R0 ;  /* 0x0000000001007387 */ /* 0x00c1ee0000100800 */
[----:B------:R-:W-:-:S07]  /*0110*/  LEPC R20, `(.L_x_0) ;  /* 0x000000001014794e */ /* 0x000fce0000000000 */
[----:B0-----:R-:W-:Y:S05]  /*0120*/  CALL.ABS.NOINC R8 ;  /* 0x0000000008007343 */ /* 0x001fea0003c00000 */
.L_x_0:
[----:B------:R-:W0:Y:S01]  /*0130*/  LDC.64 R10, c[0x0][0x388] ;  /* 0x0000e200ff0a7b82 */ /* 0x000e220000000a00 */
[----:B------:R-:W1:Y:S07]  /*0140*/  LDCU.64 UR4, c[0x4][0x10] ;  /* 0x01000200ff0477ac */ /* 0x000e6e0008000a00 */
[----:B------:R-:W2:Y:S01]  /*0150*/  LDC.64 R8, c[0x0][0x380] ;  /* 0x0000e000ff087b82 */ /* 0x000ea20000000a00 */
[----:B0-----:R-:W-:-:S06]  /*0160*/  IMAD.WIDE.U32 R10, R18, 0x4, R10 ;  /* 0x00000004120a7825 */ /* 0x001fcc00078e000a */
[----:B------:R-:W3:Y:S01]  /*0170*/  LDG.E R10, desc[UR36][R10.64] ;  /* 0x000000240a0a7981 */ /* 0x000ee2000c1e1900 */
[----:B--2---:R-:W-:-:S05]  /*0180*/  IMAD.WIDE.U32 R8, R18, 0x4, R8 ;  /* 0x0000000412087825 */ /* 0x004fca00078e0008 */
[----:B------:R-:W3:Y:S01]  /*0190*/  LDG.E R3, desc[UR36][R8.64] ;  /* 0x0000002408037981 */ /* 0x000ee2000c1e1900 */
[----:B------:R0:W2:Y:S01]  /*01a0*/  LDC.64 R12, c[0x4][R2] ;  /* 0x01000000020c7b82 */ /* 0x0000a20000000a00 */
[----:B-1----:R-:W-:Y:S01]  /*01b0*/  MOV R4, UR4 ;  /* 0x0000000400047c02 */ /* 0x002fe20008000f00 */
[----:B------:R-:W-:Y:S01]  /*01c0*/  IMAD.U32 R5, RZ, RZ, UR5 ;  /* 0x00000005ff057e24 */ /* 0x000fe2000f8e00ff */
[----:B------:R-:W-:Y:S01]  /*01d0*/  CS2R R6, SRZ ;  /* 0x0000000000067805 */ /* 0x000fe2000001ff00 */
[----:B---3--:R-:W-:-:S05]  /*01e0*/  IMAD.IADD R3, R3, 0x1, R10 ;  /* 0x0000000103037824 */ /* 0x008fca00078e020a */
[----:B--2---:R0:W-:Y:S02]  /*01f0*/  STG.E desc[UR36][R16.64], R3 ;  /* 0x0000000310007986 */ /* 0x0041e4000c101924 */
[----:B------:R-:W-:-:S07]  /*0200*/  LEPC R20, `(.L_x_1) ;  /* 0x000000001014794e */ /* 0x000fce0000000000 */
[----:B0-----:R-:W-:Y:S05]  /*0210*/  CALL.ABS.NOINC R12 ;  /* 0x000000000c007343 */ /* 0x001fea0003c00000 */
.L_x_1:
[----:B------:R-:W-:Y:S05]  /*0220*/  EXIT ;  /* 0x000000000000794d */ /* 0x000fea0003800000 */
.L_x_2:
[----:B------:R-:W-:-:S00]  /*0230*/  BRA `(.L_x_2) ;  /* 0xfffffffc00fc7947 */ /* 0x000fc0000383ffff */
[----:B------:R-:W-:-:S00]  /*0240*/  NOP ;  /* 0x0000000000007918 */ /* 0x000fc00000000000 */
        /* <DEDUP_REMOVED lines=11> */
.L_x_3:


//--------------------- .nv.global.init           --------------------------
	.section	.nv.global.init,"aw",@progbits
.nv.global.init:
	.type		$str$1,@object
	.size		$str$1,($str - $str$1)
$str$1:
        /*0000*/ 	.byte	0x74, 0x65, 0x73, 0x74, 0x00
	.type		$str,@object
	.size		$str,(.L_0 - $str)
$str:
        /*0005*/ 	.byte	0x74, 0x65, 0x73, 0x74, 0x78, 0x78, 0x78, 0x78, 0x78, 0x20, 0x25, 0x64, 0x0a, 0x00
.L_0:


//--------------------- .nv.shared.reserved.0     --------------------------
	.section	.nv.shared.reserved.0,"aw",@nobits
	.weak		__nv_reservedSMEM_offset_0_alias
	.size		__nv_reservedSMEM_offset_0_alias, 0, 64
	.other		__nv_reservedSMEM_offset_0_alias,@"STO_CUDA_RESERVED_SHARED STV_DEFAULT"
__nv_reservedSMEM_offset_0_alias:
	.zero		0
	.zero		64


//--------------------- .nv.constant0._Z3addPiS_S_ --------------------------
	.section	.nv.constant0._Z3addPiS_S_,"a",@progbits
	.sectionflags	@""
	.align	4
.nv.constant0._Z3addPiS_S_:
	.zero		920


//--------------------- SYMBOLS --------------------------

	.type		.nv.reservedSmem.offset0,@object
	.size		.nv.reservedSmem.offset0,0x4
	.type		vprintf,@function
